//
// Generated by NVIDIA NVVM Compiler
//
// Compiler Build ID: CL-36424714
// Cuda compilation tools, release 13.0, V13.0.88
// Based on NVVM 20.0.0
//

.version 9.0
.target sm_100
.address_size 64

	// .globl	_Z19find_max_int_kernelPKijPi
// _ZZ19find_max_int_kernelPKijPiE13shared_maxval has been demoted
// _ZZ21find_max_float_kernelPKfjPfE13shared_maxval has been demoted

.visible .entry _Z19find_max_int_kernelPKijPi(
	.param .u64 .ptr .align 1 _Z19find_max_int_kernelPKijPi_param_0,
	.param .u32 _Z19find_max_int_kernelPKijPi_param_1,
	.param .u64 .ptr .align 1 _Z19find_max_int_kernelPKijPi_param_2
)
{
	.reg .pred 	%p<5>;
	.reg .b32 	%r<20>;
	.reg .b64 	%rd<7>;
	// demoted variable
	.shared .align 4 .u32 _ZZ19find_max_int_kernelPKijPiE13shared_maxval;
	ld.param.u64 	%rd3, [_Z19find_max_int_kernelPKijPi_param_0];
	ld.param.u32 	%r11, [_Z19find_max_int_kernelPKijPi_param_1];
	ld.param.u64 	%rd2, [_Z19find_max_int_kernelPKijPi_param_2];
	cvta.to.global.u64 	%rd1, %rd3;
	mov.u32 	%r12, %ctaid.x;
	mov.u32 	%r1, %ntid.x;
	mul.lo.s32 	%r2, %r12, %r1;
	mov.u32 	%r17, %tid.x;
	neg.s32 	%r4, %r17;
	setp.ne.s32 	%p1, %r2, %r4;
	@%p1 bra 	$L__BB0_2;
	ld.global.nc.u32 	%r13, [%rd1];
	st.shared.u32 	[_ZZ19find_max_int_kernelPKijPiE13shared_maxval], %r13;
$L__BB0_2:
	bar.sync 	0;
	ld.shared.u32 	%r19, [_ZZ19find_max_int_kernelPKijPiE13shared_maxval];
	setp.ge.u32 	%p2, %r17, %r11;
	@%p2 bra 	$L__BB0_4;
$L__BB0_3:
	mul.wide.u32 	%rd4, %r17, 4;
	add.s64 	%rd5, %rd1, %rd4;
	ld.global.nc.u32 	%r14, [%rd5];
	max.s32 	%r19, %r19, %r14;
	add.s32 	%r17, %r17, %r1;
	setp.lt.u32 	%p3, %r17, %r11;
	@%p3 bra 	$L__BB0_3;
$L__BB0_4:
	setp.ne.s32 	%p4, %r2, %r4;
	atom.shared.max.s32 	%r15, [_ZZ19find_max_int_kernelPKijPiE13shared_maxval], %r19;
	bar.sync 	0;
	@%p4 bra 	$L__BB0_6;
	ld.shared.u32 	%r16, [_ZZ19find_max_int_kernelPKijPiE13shared_maxval];
	cvta.to.global.u64 	%rd6, %rd2;
	st.global.u32 	[%rd6], %r16;
$L__BB0_6:
	ret;

}
	// .globl	_Z21find_max_float_kernelPKfjPf
.visible .entry _Z21find_max_float_kernelPKfjPf(
	.param .u64 .ptr .align 1 _Z21find_max_float_kernelPKfjPf_param_0,
	.param .u32 _Z21find_max_float_kernelPKfjPf_param_1,
	.param .u64 .ptr .align 1 _Z21find_max_float_kernelPKfjPf_param_2
)
{
	.reg .pred 	%p<9>;
	.reg .b32 	%r<12>;
	.reg .b32 	%f<11>;
	.reg .b64 	%rd<7>;
	// demoted variable
	.shared .align 4 .f32 _ZZ21find_max_float_kernelPKfjPfE13shared_maxval;
	ld.param.u64 	%rd3, [_Z21find_max_float_kernelPKfjPf_param_0];
	ld.param.u32 	%r9, [_Z21find_max_float_kernelPKfjPf_param_1];
	ld.param.u64 	%rd2, [_Z21find_max_float_kernelPKfjPf_param_2];
	cvta.to.global.u64 	%rd1, %rd3;
	mov.u32 	%r1, %tid.x;
	setp.ne.s32 	%p1, %r1, 0;
	@%p1 bra 	$L__BB1_2;
	ld.global.nc.f32 	%f5, [%rd1];
	st.shared.f32 	[_ZZ21find_max_float_kernelPKfjPfE13shared_maxval], %f5;
$L__BB1_2:
	bar.sync 	0;
	ld.shared.f32 	%f1, [_ZZ21find_max_float_kernelPKfjPfE13shared_maxval];
	setp.ge.u32 	%p2, %r1, %r9;
	mov.f32 	%f10, %f1;
	@%p2 bra 	$L__BB1_5;
	mov.u32 	%r2, %ntid.x;
	mov.u32 	%r10, %r1;
	mov.f32 	%f10, %f1;
$L__BB1_4:
	mul.wide.u32 	%rd4, %r10, 4;
	add.s64 	%rd5, %rd1, %rd4;
	ld.global.nc.f32 	%f6, [%rd5];
	setp.gt.f32 	%p3, %f10, %f6;
	selp.f32 	%f10, %f10, %f6, %p3;
	add.s32 	%r10, %r10, %r2;
	setp.lt.u32 	%p4, %r10, %r9;
	@%p4 bra 	$L__BB1_4;
$L__BB1_5:
	setp.gt.f32 	%p5, %f1, %f10;
	@%p5 bra 	$L__BB1_9;
	mov.b32 	%r5, %f10;
	mov.b32 	%r11, %f1;
$L__BB1_7:
	mov.b32 	%f7, %r11;
	setp.lt.f32 	%p6, %f10, %f7;
	@%p6 bra 	$L__BB1_9;
	atom.relaxed.shared.cas.b32 	%r8, [_ZZ21find_max_float_kernelPKfjPfE13shared_maxval], %r11, %r5;
	setp.ne.s32 	%p7, %r8, %r11;
	mov.u32 	%r11, %r8;
	@%p7 bra 	$L__BB1_7;
$L__BB1_9:
	setp.ne.s32 	%p8, %r1, 0;
	bar.sync 	0;
	@%p8 bra 	$L__BB1_11;
	ld.shared.f32 	%f8, [_ZZ21find_max_float_kernelPKfjPfE13shared_maxval];
	cvta.to.global.u64 	%rd6, %rd2;
	st.global.f32 	[%rd6], %f8;
$L__BB1_11:
	ret;

}


// ===== COMPILED SASS (sm_100) =====

	.target	sm_100

	.elftype	@"ET_EXEC"


//--------------------- .note.nv.tkinfo           --------------------------
	.section	.note.nv.tkinfo,"",@"SHT_NOTE"
	.sectionflags	@"SHF_NOTE_NV_TKINFO"
	.tkinfo
        /*0018*/ 	.word	0x00000002
        /*0030*/ 	.string	""
        /*0030*/ 	.string	"ptxas"
        /*0030*/ 	.string	"Cuda compilation tools, release 13.0, V13.0.88"
        /*0030*/ 	.string	"Build cuda_13.0.r13.0/compiler.36424714_0"
        /*0030*/ 	.string	"-arch sm_100 -m 64 "



//--------------------- .note.nv.cuinfo           --------------------------
	.section	.note.nv.cuinfo,"",@"SHT_NOTE"
	.sectionflags	@"SHF_NOTE_NV_CUINFO"
        /*0018*/ 	.short	0x0002
        /*001a*/ 	.short	0x0064
        /*001c*/ 	.short	0x0082
	.zero		2


//--------------------- .nv.info                  --------------------------
	.section	.nv.info,"",@"SHT_CUDA_INFO"
	.align	4


	//----- nvinfo : EIATTR_REGCOUNT
	.align		4
        /*0000*/ 	.byte	0x04, 0x2f
        /*0002*/ 	.short	(.L_1 - .L_0)
	.align		4
.L_0:
        /*0004*/ 	.word	index@(_Z19find_max_int_kernelPKijPi)
        /*0008*/ 	.word	0x0000000a


	//----- nvinfo : EIATTR_FRAME_SIZE
	.align		4
.L_1:
        /*000c*/ 	.byte	0x04, 0x11
        /*000e*/ 	.short	(.L_3 - .L_2)
	.align		4
.L_2:
        /*0010*/ 	.word	index@(_Z19find_max_int_kernelPKijPi)
        /*0014*/ 	.word	0x00000000


	//----- nvinfo : EIATTR_REGCOUNT
	.align		4
.L_3:
        /*0018*/ 	.byte	0x04, 0x2f
        /*001a*/ 	.short	(.L_5 - .L_4)
	.align		4
.L_4:
        /*001c*/ 	.word	index@(_Z21find_max_float_kernelPKfjPf)
        /*0020*/ 	.word	0x0000000c


	//----- nvinfo : EIATTR_FRAME_SIZE
	.align		4
.L_5:
        /*0024*/ 	.byte	0x04, 0x11
        /*0026*/ 	.short	(.L_7 - .L_6)
	.align		4
.L_6:
        /*0028*/ 	.word	index@(_Z21find_max_float_kernelPKfjPf)
        /*002c*/ 	.word	0x00000000


	//----- nvinfo : EIATTR_MIN_STACK_SIZE
	.align		4
.L_7:
        /*0030*/ 	.byte	0x04, 0x12
        /*0032*/ 	.short	(.L_9 - .L_8)
	.align		4
.L_8:
        /*0034*/ 	.word	index@(_Z21find_max_float_kernelPKfjPf)
        /*0038*/ 	.word	0x00000000


	//----- nvinfo : EIATTR_MIN_STACK_SIZE
	.align		4
.L_9:
        /*003c*/ 	.byte	0x04, 0x12
        /*003e*/ 	.short	(.L_11 - .L_10)
	.align		4
.L_10:
        /*0040*/ 	.word	index@(_Z19find_max_int_kernelPKijPi)
        /*0044*/ 	.word	0x00000000
.L_11:


//--------------------- .nv.compat                --------------------------
	.section	.nv.compat,"",@"SHT_CUDA_COMPAT_INFO"
	.align	4
        /*0000*/ 	.byte	0x02, 0x09, 0x00, 0x00, 0x02, 0x02, 0x01, 0x00, 0x02, 0x05, 0x05, 0x00, 0x03, 0x07, 0x01, 0x01
        /*0010*/ 	.byte	0x02, 0x03, 0x00, 0x00, 0x02, 0x06, 0x01, 0x00, 0x04, 0x0b, 0x08, 0x00, 0x09, 0x00, 0x00, 0x00
        /*0020*/ 	.byte	0x00, 0x00, 0x00, 0x00


//--------------------- .nv.info._Z21find_max_float_kernelPKfjPf --------------------------
	.section	.nv.info._Z21find_max_float_kernelPKfjPf,"",@"SHT_CUDA_INFO"
	.sectionflags	@""
	.align	4


	//----- nvinfo : EIATTR_CUDA_API_VERSION
	.align		4
        /*0000*/ 	.byte	0x04, 0x37
        /*0002*/ 	.short	(.L_13 - .L_12)
.L_12:
        /*0004*/ 	.word	0x00000082


	//----- nvinfo : EIATTR_KPARAM_INFO
	.align		4
.L_13:
        /*0008*/ 	.byte	0x04, 0x17
        /*000a*/ 	.short	(.L_15 - .L_14)
.L_14:
        /*000c*/ 	.word	0x00000000
        /*0010*/ 	.short	0x0002
        /*0012*/ 	.short	0x0010
        /*0014*/ 	.byte	0x00, 0xf5, 0x21, 0x00


	//----- nvinfo : EIATTR_KPARAM_INFO
	.align		4
.L_15:
        /*0018*/ 	.byte	0x04, 0x17
        /*001a*/ 	.short	(.L_17 - .L_16)
.L_16:
        /*001c*/ 	.word	0x00000000
        /*0020*/ 	.short	0x0001
        /*0022*/ 	.short	0x0008
        /*0024*/ 	.byte	0x00, 0xf0, 0x11, 0x00


	//----- nvinfo : EIATTR_KPARAM_INFO
	.align		4
.L_17:
        /*0028*/ 	.byte	0x04, 0x17
        /*002a*/ 	.short	(.L_19 - .L_18)
.L_18:
        /*002c*/ 	.word	0x00000000
        /*0030*/ 	.short	0x0000
        /*0032*/ 	.short	0x0000
        /*0034*/ 	.byte	0x00, 0xf5, 0x21, 0x00


	//----- nvinfo : EIATTR_SPARSE_MMA_MASK
	.align		4
.L_19:
        /*0038*/ 	.byte	0x03, 0x50
        /*003a*/ 	.short	0x0000


	//----- nvinfo : EIATTR_MAXREG_COUNT
	.align		4
        /*003c*/ 	.byte	0x03, 0x1b
        /*003e*/ 	.short	0x00ff


	//----- nvinfo : EIATTR_NUM_BARRIERS
	.align		4
        /*0040*/ 	.byte	0x02, 0x4c
        /*0042*/ 	.byte	0x01
	.zero		1


	//----- nvinfo : EIATTR_MERCURY_ISA_VERSION
	.align		4
        /*0044*/ 	.byte	0x03, 0x5f
        /*0046*/ 	.short	0x0101


	//----- nvinfo : EIATTR_VRC_CTA_INIT_COUNT
	.align		4
        /*0048*/ 	.byte	0x02, 0x4a
	.zero		1
	.zero		1


	//----- nvinfo : EIATTR_EXIT_INSTR_OFFSETS
	.align		4
        /*004c*/ 	.byte	0x04, 0x1c
        /*004e*/ 	.short	(.L_21 - .L_20)


	//   ....[0]....
.L_20:
        /*0050*/ 	.word	0x000002b0


	//   ....[1]....
        /*0054*/ 	.word	0x00000320


	//----- nvinfo : EIATTR_CRS_STACK_SIZE
	.align		4
.L_21:
        /*0058*/ 	.byte	0x04, 0x1e
        /*005a*/ 	.short	(.L_23 - .L_22)
.L_22:
        /*005c*/ 	.word	0x00000000


	//----- nvinfo : EIATTR_CBANK_PARAM_SIZE
	.align		4
.L_23:
        /*0060*/ 	.byte	0x03, 0x19
        /*0062*/ 	.short	0x0018


	//----- nvinfo : EIATTR_PARAM_CBANK
	.align		4
        /*0064*/ 	.byte	0x04, 0x0a
        /*0066*/ 	.short	(.L_25 - .L_24)
	.align		4
.L_24:
        /*0068*/ 	.word	index@(.nv.constant0._Z21find_max_float_kernelPKfjPf)
        /*006c*/ 	.short	0x0380
        /*006e*/ 	.short	0x0018


	//----- nvinfo : EIATTR_SW_WAR
	.align		4
.L_25:
        /*0070*/ 	.byte	0x04, 0x36
        /*0072*/ 	.short	(.L_27 - .L_26)
.L_26:
        /*0074*/ 	.word	0x00000008
.L_27:


//--------------------- .nv.info._Z19find_max_int_kernelPKijPi --------------------------
	.section	.nv.info._Z19find_max_int_kernelPKijPi,"",@"SHT_CUDA_INFO"
	.sectionflags	@""
	.align	4


	//----- nvinfo : EIATTR_CUDA_API_VERSION
	.align		4
        /*0000*/ 	.byte	0x04, 0x37
        /*0002*/ 	.short	(.L_29 - .L_28)
.L_28:
        /*0004*/ 	.word	0x00000082


	//----- nvinfo : EIATTR_KPARAM_INFO
	.align		4
.L_29:
        /*0008*/ 	.byte	0x04, 0x17
        /*000a*/ 	.short	(.L_31 - .L_30)
.L_30:
        /*000c*/ 	.word	0x00000000
        /*0010*/ 	.short	0x0002
        /*0012*/ 	.short	0x0010
        /*0014*/ 	.byte	0x00, 0xf5, 0x21, 0x00


	//----- nvinfo : EIATTR_KPARAM_INFO
	.align		4
.L_31:
        /*0018*/ 	.byte	0x04, 0x17
        /*001a*/ 	.short	(.L_33 - .L_32)
.L_32:
        /*001c*/ 	.word	0x00000000
        /*0020*/ 	.short	0x0001
        /*0022*/ 	.short	0x0008
        /*0024*/ 	.byte	0x00, 0xf0, 0x11, 0x00


	//----- nvinfo : EIATTR_KPARAM_INFO
	.align		4
.L_33:
        /*0028*/ 	.byte	0x04, 0x17
        /*002a*/ 	.short	(.L_35 - .L_34)
.L_34:
        /*002c*/ 	.word	0x00000000
        /*0030*/ 	.short	0x0000
        /*0032*/ 	.short	0x0000
        /*0034*/ 	.byte	0x00, 0xf5, 0x21, 0x00


	//----- nvinfo : EIATTR_SPARSE_MMA_MASK
	.align		4
.L_35:
        /*0038*/ 	.byte	0x03, 0x50
        /*003a*/ 	.short	0x0000


	//----- nvinfo : EIATTR_MAXREG_COUNT
	.align		4
        /*003c*/ 	.byte	0x03, 0x1b
        /*003e*/ 	.short	0x00ff


	//----- nvinfo : EIATTR_NUM_BARRIERS
	.align		4
        /*0040*/ 	.byte	0x02, 0x4c
        /*0042*/ 	.byte	0x01
	.zero		1


	//----- nvinfo : EIATTR_MERCURY_ISA_VERSION
	.align		4
        /*0044*/ 	.byte	0x03, 0x5f
        /*0046*/ 	.short	0x0101


	//----- nvinfo : EIATTR_INT_WARP_WIDE_INSTR_OFFSETS
	.align		4
        /*0048*/ 	.byte	0x04, 0x31
        /*004a*/ 	.short	(.L_37 - .L_36)


	//   ....[0]....
.L_36:
        /*004c*/ 	.word	0x000001d0


	//   ....[1]....
        /*0050*/ 	.word	0x000001e0


	//----- nvinfo : EIATTR_VRC_CTA_INIT_COUNT
	.align		4
.L_37:
        /*0054*/ 	.byte	0x02, 0x4a
	.zero		1
	.zero		1


	//----- nvinfo : EIATTR_EXIT_INSTR_OFFSETS
	.align		4
        /*0058*/ 	.byte	0x04, 0x1c
        /*005a*/ 	.short	(.L_39 - .L_38)


	//   ....[0]....
.L_38:
        /*005c*/ 	.word	0x00000240


	//   ....[1]....
        /*0060*/ 	.word	0x00000280


	//----- nvinfo : EIATTR_CRS_STACK_SIZE
	.align		4
.L_39:
        /*0064*/ 	.byte	0x04, 0x1e
        /*0066*/ 	.short	(.L_41 - .L_40)
.L_40:
        /*0068*/ 	.word	0x00000000


	//----- nvinfo : EIATTR_CBANK_PARAM_SIZE
	.align		4
.L_41:
        /*006c*/ 	.byte	0x03, 0x19
        /*006e*/ 	.short	0x0018


	//----- nvinfo : EIATTR_PARAM_CBANK
	.align		4
        /*0070*/ 	.byte	0x04, 0x0a
        /*0072*/ 	.short	(.L_43 - .L_42)
	.align		4
.L_42:
        /*0074*/ 	.word	index@(.nv.constant0._Z19find_max_int_kernelPKijPi)
        /*0078*/ 	.short	0x0380
        /*007a*/ 	.short	0x0018


	//----- nvinfo : EIATTR_SW_WAR
	.align		4
.L_43:
        /*007c*/ 	.byte	0x04, 0x36
        /*007e*/ 	.short	(.L_45 - .L_44)
.L_44:
        /*0080*/ 	.word	0x00000008
.L_45:


//--------------------- .nv.callgraph             --------------------------
	.section	.nv.callgraph,"",@"SHT_CUDA_CALLGRAPH"
	.align	4
	.sectionentsize	8
	.align		4
        /*0000*/ 	.word	0x00000000
	.align		4
        /*0004*/ 	.word	0xffffffff
	.align		4
        /*0008*/ 	.word	0x00000000
	.align		4
        /*000c*/ 	.word	0xfffffffe
	.align		4
        /*0010*/ 	.word	0x00000000
	.align		4
        /*0014*/ 	.word	0xfffffffd
	.align		4
        /*0018*/ 	.word	0x00000000
	.align		4
        /*001c*/ 	.word	0xfffffffc


//--------------------- .text._Z21find_max_float_kernelPKfjPf --------------------------
	.section	.text._Z21find_max_float_kernelPKfjPf,"ax",@progbits
	.align	128
        .global         _Z21find_max_float_kernelPKfjPf
        .type           _Z21find_max_float_kernelPKfjPf,@function
        .size           _Z21find_max_float_kernelPKfjPf,(.L_x_10 - _Z21find_max_float_kernelPKfjPf)
        .other          _Z21find_max_float_kernelPKfjPf,@"STO_CUDA_ENTRY STV_DEFAULT"
_Z21find_max_float_kernelPKfjPf:
.text._Z21find_max_float_kernelPKfjPf:
[----:B------:R-:W-:Y:S01]  /*0000*/  LDC R1, c[0x0][0x37c] ;  /* 0x0000df00ff017b82 */ /* 0x000fe20000000800 */
[----:B------:R-:W0:Y:S01]  /*0010*/  S2R R6, SR_TID.X ;  /* 0x0000000000067919 */ /* 0x000e220000002100 */
[----:B------:R-:W1:Y:S01]  /*0020*/  LDCU.64 UR8, c[0x0][0x358] ;  /* 0x00006b00ff0877ac */ /* 0x000e620008000a00 */
[----:B0-----:R-:W-:-:S13]  /*0030*/  ISETP.NE.AND P0, PT, R6, RZ, PT ;  /* 0x000000ff0600720c */ /* 0x001fda0003f05270 */
[----:B------:R-:W1:Y:S02]  /*0040*/  @!P0 LDC.64 R2, c[0x0][0x380] ;  /* 0x0000e000ff028b82 */ /* 0x000e640000000a00 */
[----:B-1----:R-:W2:Y:S06]  /*0050*/  @!P0 LDG.E.CONSTANT R2, desc[UR8][R2.64] ;  /* 0x0000000802028981 */ /* 0x002eac000c1e9900 */
[----:B------:R-:W0:Y:S01]  /*0060*/  S2UR UR5, SR_CgaCtaId ;  /* 0x00000000000579c3 */ /* 0x000e220000008800 */
[----:B------:R-:W-:Y:S01]  /*0070*/  UMOV UR4, 0x400 ;  /* 0x0000040000047882 */ /* 0x000fe20000000000 */
[----:B------:R-:W-:Y:S01]  /*0080*/  BSSY.RECONVERGENT B0, `(.L_x_0) ;  /* 0x0000014000007945 */ /* 0x000fe20003800200 */
[----:B0-----:R-:W-:Y:S01]  /*0090*/  ULEA UR4, UR5, UR4, 0x18 ;  /* 0x0000000405047291 */ /* 0x001fe2000f8ec0ff */
[----:B------:R-:W0:Y:S08]  /*00a0*/  LDCU UR5, c[0x0][0x388] ;  /* 0x00007100ff0577ac */ /* 0x000e300008000800 */
[----:B--2---:R-:W-:Y:S01]  /*00b0*/  @!P0 STS [UR4], R2 ;  /* 0x00000002ff008988 */ /* 0x004fe20008000804 */
[----:B------:R-:W-:Y:S01]  /*00c0*/  BAR.SYNC.DEFER_BLOCKING 0x0 ;  /* 0x0000000000007b1d */ /* 0x000fe20000010000 */
[----:B0-----:R-:W-:-:S05]  /*00d0*/  ISETP.GE.U32.AND P0, PT, R6, UR5, PT ;  /* 0x0000000506007c0c */ /* 0x001fca000bf06070 */
[----:B------:R-:W0:Y:S02]  /*00e0*/  LDS R0, [UR4] ;  /* 0x00000004ff007984 */ /* 0x000e240008000800 */
[----:B0-----:R-:W-:-:S06]  /*00f0*/  IMAD.MOV.U32 R9, RZ, RZ, R0 ;  /* 0x000000ffff097224 */ /* 0x001fcc00078e0000 */
[----:B------:R-:W-:Y:S05]  /*0100*/  @P0 BRA `(.L_x_1) ;  /* 0x00000000002c0947 */ /* 0x000fea0003800000 */
[----:B------:R-:W0:Y:S01]  /*0110*/  LDC R8, c[0x0][0x360] ;  /* 0x0000d800ff087b82 */ /* 0x000e220000000800 */
[----:B------:R-:W-:Y:S02]  /*0120*/  IMAD.MOV.U32 R7, RZ, RZ, R6 ;  /* 0x000000ffff077224 */ /* 0x000fe400078e0006 */
[----:B------:R-:W-:-:S05]  /*0130*/  IMAD.MOV.U32 R9, RZ, RZ, R0 ;  /* 0x000000ffff097224 */ /* 0x000fca00078e0000 */
[----:B------:R-:W1:Y:S02]  /*0140*/  LDC.64 R4, c[0x0][0x380] ;  /* 0x0000e000ff047b82 */ /* 0x000e640000000a00 */
.L_x_2:
[----:B-1----:R-:W-:-:S06]  /*0150*/  IMAD.WIDE.U32 R2, R7, 0x4, R4 ;  /* 0x0000000407027825 */ /* 0x002fcc00078e0004 */
[----:B------:R-:W2:Y:S01]  /*0160*/  LDG.E.CONSTANT R2, desc[UR8][R2.64] ;  /* 0x0000000802027981 */ /* 0x000ea2000c1e9900 */
[----:B0-----:R-:W-:-:S05]  /*0170*/  IMAD.IADD R7, R8, 0x1, R7 ;  /* 0x0000000108077824 */ /* 0x001fca00078e0207 */
[----:B------:R-:W-:Y:S02]  /*0180*/  ISETP.GE.U32.AND P1, PT, R7, UR5, PT ;  /* 0x0000000507007c0c */ /* 0x000fe4000bf26070 */
[----:B--2---:R-:W-:-:S04]  /*0190*/  FSETP.GT.AND P0, PT, R9, R2, PT ;  /* 0x000000020900720b */ /* 0x004fc80003f04000 */
[----:B------:R-:W-:-:S07]  /*01a0*/  FSEL R9, R9, R2, P0 ;  /* 0x0000000209097208 */ /* 0x000fce0000000000 */
[----:B------:R-:W-:Y:S05]  /*01b0*/  @!P1 BRA `(.L_x_2) ;  /* 0xfffffffc00e49947 */ /* 0x000fea000383ffff */
.L_x_1:
[----:B------:R-:W-:Y:S05]  /*01c0*/  BSYNC.RECONVERGENT B0 ;  /* 0x0000000000007941 */ /* 0x000fea0003800200 */
.L_x_0:
[----:B------:R-:W-:-:S13]  /*01d0*/  FSETP.GT.AND P0, PT, R0, R9, PT ;  /* 0x000000090000720b */ /* 0x000fda0003f04000 */
[----:B------:R-:W-:Y:S05]  /*01e0*/  @P0 BRA `(.L_x_3) ;  /* 0x0000000000240947 */ /* 0x000fea0003800000 */
[----:B------:R-:W-:-:S07]  /*01f0*/  IMAD.MOV.U32 R8, RZ, RZ, R0 ;  /* 0x000000ffff087224 */ /* 0x000fce00078e0000 */
.L_x_4:
[----:B------:R-:W-:Y:S01]  /*0200*/  FSETP.GEU.AND P0, PT, R9, R8, PT ;  /* 0x000000080900720b */ /* 0x000fe20003f0e000 */
[----:B------:R-:W-:-:S12]  /*0210*/  YIELD ;  /* 0x0000000000007946 */ /* 0x000fd80003800000 */
[----:B------:R-:W-:Y:S05]  /*0220*/  @!P0 BRA `(.L_x_3) ;  /* 0x0000000000148947 */ /* 0x000fea0003800000 */
[----:B------:R-:W-:-:S06]  /*0230*/  IMAD.U32 R3, RZ, RZ, UR4 ;  /* 0x00000004ff037e24 */ /* 0x000fcc000f8e00ff */
[----:B------:R-:W0:Y:S02]  /*0240*/  ATOMS.CAS R3, [R3], R8, R9 ;  /* 0x000000080303738d */ /* 0x000e240000000009 */
[----:B0-----:R-:W-:Y:S01]  /*0250*/  ISETP.NE.AND P0, PT, R3, R8, PT ;  /* 0x000000080300720c */ /* 0x001fe20003f05270 */
[----:B------:R-:W-:-:S12]  /*0260*/  IMAD.MOV.U32 R8, RZ, RZ, R3 ;  /* 0x000000ffff087224 */ /* 0x000fd800078e0003 */
[----:B------:R-:W-:Y:S05]  /*0270*/  @P0 BRA `(.L_x_4) ;  /* 0xfffffffc00e00947 */ /* 0x000fea000383ffff */
.L_x_3:
[----:B------:R-:W-:Y:S05]  /*0280*/  WARPSYNC.ALL ;  /* 0x0000000000007948 */ /* 0x000fea0003800000 */
[----:B------:R-:W-:Y:S01]  /*0290*/  BAR.SYNC.DEFER_BLOCKING 0x0 ;  /* 0x0000000000007b1d */ /* 0x000fe20000010000 */
[----:B------:R-:W-:-:S13]  /*02a0*/  ISETP.NE.AND P0, PT, R6, RZ, PT ;  /* 0x000000ff0600720c */ /* 0x000fda0003f05270 */
[----:B------:R-:W-:Y:S05]  /*02b0*/  @P0 EXIT ;  /* 0x000000000000094d */ /* 0x000fea0003800000 */
[----:B------:R-:W0:Y:S01]  /*02c0*/  S2UR UR6, SR_CgaCtaId ;  /* 0x00000000000679c3 */ /* 0x000e220000008800 */
[----:B------:R-:W-:-:S07]  /*02d0*/  UMOV UR5, 0x400 ;  /* 0x0000040000057882 */ /* 0x000fce0000000000 */
[----:B------:R-:W1:Y:S01]  /*02e0*/  LDC.64 R2, c[0x0][0x390] ;  /* 0x0000e400ff027b82 */ /* 0x000e620000000a00 */
[----:B0-----:R-:W-:-:S09]  /*02f0*/  ULEA UR5, UR6, UR5, 0x18 ;  /* 0x0000000506057291 */ /* 0x001fd2000f8ec0ff */
[----:B------:R-:W1:Y:S04]  /*0300*/  LDS R5, [UR5] ;  /* 0x00000005ff057984 */ /* 0x000e680008000800 */
[----:B-1----:R-:W-:Y:S01]  /*0310*/  STG.E desc[UR8][R2.64], R5 ;  /* 0x0000000502007986 */ /* 0x002fe2000c101908 */
[----:B------:R-:W-:Y:S05]  /*0320*/  EXIT ;  /* 0x000000000000794d */ /* 0x000fea0003800000 */
.L_x_5:
[----:B------:R-:W-:-:S00]  /*0330*/  BRA `(.L_x_5) ;  /* 0xfffffffc00fc7947 */ /* 0x000fc0000383ffff */
[----:B------:R-:W-:-:S00]  /*0340*/  NOP ;  /* 0x0000000000007918 */ /* 0x000fc00000000000 */
        /* <DEDUP_REMOVED lines=11> */
.L_x_10:


//--------------------- .text._Z19find_max_int_kernelPKijPi --------------------------
	.section	.text._Z19find_max_int_kernelPKijPi,"ax",@progbits
	.align	128
        .global         _Z19find_max_int_kernelPKijPi
        .type           _Z19find_max_int_kernelPKijPi,@function
        .size           _Z19find_max_int_kernelPKijPi,(.L_x_11 - _Z19find_max_int_kernelPKijPi)
        .other          _Z19find_max_int_kernelPKijPi,@"STO_CUDA_ENTRY STV_DEFAULT"
_Z19find_max_int_kernelPKijPi:
.text._Z19find_max_int_kernelPKijPi:
[----:B------:R-:W-:Y:S01]  /*0000*/  LDC R1, c[0x0][0x37c] ;  /* 0x0000df00ff017b82 */ /* 0x000fe20000000800 */
[----:B------:R-:W0:Y:S07]  /*0010*/  S2R R7, SR_TID.X ;  /* 0x0000000000077919 */ /* 0x000e2e0000002100 */
[----:B------:R-:W1:Y:S01]  /*0020*/  S2UR UR4, SR_CTAID.X ;  /* 0x00000000000479c3 */ /* 0x000e620000002500 */
[----:B------:R-:W1:Y:S01]  /*0030*/  LDCU UR8, c[0x0][0x360] ;  /* 0x00006c00ff0877ac */ /* 0x000e620008000800 */
[----:B------:R-:W2:Y:S06]  /*0040*/  LDCU.64 UR6, c[0x0][0x358] ;  /* 0x00006b00ff0677ac */ /* 0x000eac0008000a00 */
[----:B------:R-:W3:Y:S01]  /*0050*/  S2UR UR5, SR_CgaCtaId ;  /* 0x00000000000579c3 */ /* 0x000ee20000008800 */
[----:B------:R-:W4:Y:S01]  /*0060*/  LDCU UR9, c[0x0][0x388] ;  /* 0x00007100ff0977ac */ /* 0x000f220008000800 */
[----:B------:R-:W2:Y:S06]  /*0070*/  S2R R6, SR_LANEID ;  /* 0x0000000000067919 */ /* 0x000eac0000000000 */
[----:B------:R-:W2:Y:S01]  /*0080*/  LDC.64 R4, c[0x0][0x380] ;  /* 0x0000e000ff047b82 */ /* 0x000ea20000000a00 */
[----:B-1----:R-:W-:Y:S01]  /*0090*/  UIMAD UR4, UR4, UR8, URZ ;  /* 0x00000008040472a4 */ /* 0x002fe2000f8e02ff */
[----:B0-----:R-:W-:-:S05]  /*00a0*/  IMAD.MOV R0, RZ, RZ, -R7 ;  /* 0x000000ffff007224 */ /* 0x001fca00078e0a07 */
[----:B------:R-:W-:-:S13]  /*00b0*/  ISETP.NE.AND P0, PT, R0, UR4, PT ;  /* 0x0000000400007c0c */ /* 0x000fda000bf05270 */
[----:B------:R-:W2:Y:S02]  /*00c0*/  @!P0 LDC.64 R2, c[0x0][0x380] ;  /* 0x0000e000ff028b82 */ /* 0x000ea40000000a00 */
[----:B--2---:R-:W2:Y:S01]  /*00d0*/  @!P0 LDG.E.CONSTANT R2, desc[UR6][R2.64] ;  /* 0x0000000602028981 */ /* 0x004ea2000c1e9900 */
[----:B------:R-:W-:Y:S01]  /*00e0*/  UMOV UR4, 0x400 ;  /* 0x0000040000047882 */ /* 0x000fe20000000000 */
[----:B----4-:R-:W-:Y:S01]  /*00f0*/  ISETP.GE.U32.AND P1, PT, R7, UR9, PT ;  /* 0x0000000907007c0c */ /* 0x010fe2000bf26070 */
[----:B---3--:R-:W-:Y:S01]  /*0100*/  ULEA UR4, UR5, UR4, 0x18 ;  /* 0x0000000405047291 */ /* 0x008fe2000f8ec0ff */
[----:B------:R-:W-:Y:S08]  /*0110*/  BSSY.RECONVERGENT B0, `(.L_x_6) ;  /* 0x000000b000007945 */ /* 0x000ff00003800200 */
[----:B--2---:R0:W-:Y:S01]  /*0120*/  @!P0 STS [UR4], R2 ;  /* 0x00000002ff008988 */ /* 0x0041e20008000804 */
[----:B------:R-:W-:Y:S06]  /*0130*/  BAR.SYNC.DEFER_BLOCKING 0x0 ;  /* 0x0000000000007b1d */ /* 0x000fec0000010000 */
[----:B------:R-:W1:Y:S01]  /*0140*/  LDS R0, [UR4] ;  /* 0x00000004ff007984 */ /* 0x000e620008000800 */
[----:B------:R-:W-:Y:S05]  /*0150*/  @P1 BRA `(.L_x_7) ;  /* 0x0000000000181947 */ /* 0x000fea0003800000 */
.L_x_8:
[----:B0-----:R-:W-:-:S06]  /*0160*/  IMAD.WIDE.U32 R2, R7, 0x4, R4 ;  /* 0x0000000407027825 */ /* 0x001fcc00078e0004 */
[----:B------:R-:W1:Y:S01]  /*0170*/  LDG.E.CONSTANT R3, desc[UR6][R2.64] ;  /* 0x0000000602037981 */ /* 0x000e62000c1e9900 */
[----:B------:R-:W-:-:S05]  /*0180*/  VIADD R7, R7, UR8 ;  /* 0x0000000807077c36 */ /* 0x000fca0008000000 */
[----:B------:R-:W-:Y:S02]  /*0190*/  ISETP.GE.U32.AND P1, PT, R7, UR9, PT ;  /* 0x0000000907007c0c */ /* 0x000fe4000bf26070 */
[----:B-1----:R-:W-:-:S11]  /*01a0*/  VIMNMX R0, PT, PT, R3, R0, !PT ;  /* 0x0000000003007248 */ /* 0x002fd60007fe0100 */
[----:B------:R-:W-:Y:S05]  /*01b0*/  @!P1 BRA `(.L_x_8) ;  /* 0xfffffffc00e89947 */ /* 0x000fea000383ffff */
.L_x_7:
[----:B------:R-:W-:Y:S05]  /*01c0*/  BSYNC.RECONVERGENT B0 ;  /* 0x0000000000007941 */ /* 0x000fea0003800200 */
.L_x_6:
[----:B------:R-:W-:Y:S01]  /*01d0*/  VOTEU.ANY UR5, UPT, PT ;  /* 0x0000000000057886 */ /* 0x000fe200038e0100 */
[----:B-1----:R-:W-:Y:S01]  /*01e0*/  CREDUX.MAX.S32 UR10, R0 ;  /* 0x00000000000a72cc */ /* 0x002fe20000000200 */
[----:B------:R-:W-:-:S06]  /*01f0*/  UFLO.U32 UR5, UR5 ;  /* 0x00000005000572bd */ /* 0x000fcc00080e0000 */
[----:B------:R-:W-:-:S06]  /*0200*/  ISETP.EQ.U32.AND P1, PT, R6, UR5, PT ;  /* 0x0000000506007c0c */ /* 0x000fcc000bf22070 */
[----:B------:R-:W-:-:S07]  /*0210*/  IMAD.U32 R0, RZ, RZ, UR10 ;  /* 0x0000000aff007e24 */ /* 0x000fce000f8e00ff */
[----:B------:R1:W-:Y:S01]  /*0220*/  @P1 ATOMS.MAX.S32 RZ, [UR4], R0 ;  /* 0x00000000ffff198c */ /* 0x0003e20009000204 */
[----:B------:R-:W-:Y:S06]  /*0230*/  BAR.SYNC.DEFER_BLOCKING 0x0 ;  /* 0x0000000000007b1d */ /* 0x000fec0000010000 */
[----:B------:R-:W-:Y:S05]  /*0240*/  @P0 EXIT ;  /* 0x000000000000094d */ /* 0x000fea0003800000 */
[----:B------:R-:W2:Y:S01]  /*0250*/  LDS R5, [UR4] ;  /* 0x00000004ff057984 */ /* 0x000ea20008000800 */
[----:B0-----:R-:W2:Y:S03]  /*0260*/  LDC.64 R2, c[0x0][0x390] ;  /* 0x0000e400ff027b82 */ /* 0x001ea60000000a00 */
[----:B--2---:R-:W-:Y:S01]  /*0270*/  STG.E desc[UR6][R2.64], R5 ;  /* 0x0000000502007986 */ /* 0x004fe2000c101906 */
[----:B------:R-:W-:Y:S05]  /*0280*/  EXIT ;  /* 0x000000000000794d */ /* 0x000fea0003800000 */
.L_x_9:
        /* <DEDUP_REMOVED lines=15> */
.L_x_11:


//--------------------- .nv.shared._Z21find_max_float_kernelPKfjPf --------------------------
	.section	.nv.shared._Z21find_max_float_kernelPKfjPf,"aw",@nobits
	.sectionflags	@""
	.align	4
.nv.shared._Z21find_max_float_kernelPKfjPf:
	.zero		1028


//--------------------- .nv.shared.reserved.0     --------------------------
	.section	.nv.shared.reserved.0,"aw",@nobits
	.weak		__nv_reservedSMEM_offset_0_alias
	.size		__nv_reservedSMEM_offset_0_alias, 0, 64
	.other		__nv_reservedSMEM_offset_0_alias,@"STO_CUDA_RESERVED_SHARED STV_DEFAULT"
__nv_reservedSMEM_offset_0_alias:
	.zero		0
	.zero		64


//--------------------- .nv.shared._Z19find_max_int_kernelPKijPi --------------------------
	.section	.nv.shared._Z19find_max_int_kernelPKijPi,"aw",@nobits
	.sectionflags	@""
	.align	4
.nv.shared._Z19find_max_int_kernelPKijPi:
	.zero		1028


//--------------------- .nv.constant0._Z21find_max_float_kernelPKfjPf --------------------------
	.section	.nv.constant0._Z21find_max_float_kernelPKfjPf,"a",@progbits
	.sectionflags	@""
	.align	4
.nv.constant0._Z21find_max_float_kernelPKfjPf:
	.zero		920


//--------------------- .nv.constant0._Z19find_max_int_kernelPKijPi --------------------------
	.section	.nv.constant0._Z19find_max_int_kernelPKijPi,"a",@progbits
	.sectionflags	@""
	.align	4
.nv.constant0._Z19find_max_int_kernelPKijPi:
	.zero		920


//--------------------- SYMBOLS --------------------------

	.type		.nv.reservedSmem.offset0,@object
	.size		.nv.reservedSmem.offset0,0x4
	.type		.nv.reservedSmem.cap,@object
	.size		.nv.reservedSmem.cap,0x4
